//
// Generated by NVIDIA NVVM Compiler
//
// Compiler Build ID: CL-36424714
// Cuda compilation tools, release 13.0, V13.0.88
// Based on NVVM 20.0.0
//

.version 9.0
.target sm_100
.address_size 64

	// .globl	_Z18calculateDistancesPfS_S_ii

.visible .entry _Z18calculateDistancesPfS_S_ii(
	.param .u64 .ptr .align 1 _Z18calculateDistancesPfS_S_ii_param_0,
	.param .u64 .ptr .align 1 _Z18calculateDistancesPfS_S_ii_param_1,
	.param .u64 .ptr .align 1 _Z18calculateDistancesPfS_S_ii_param_2,
	.param .u32 _Z18calculateDistancesPfS_S_ii_param_3,
	.param .u32 _Z18calculateDistancesPfS_S_ii_param_4
)
{
	.reg .pred 	%p<35>;
	.reg .b32 	%r<63>;
	.reg .b32 	%f<214>;
	.reg .b64 	%rd<22>;

	ld.param.u64 	%rd8, [_Z18calculateDistancesPfS_S_ii_param_0];
	ld.param.u64 	%rd9, [_Z18calculateDistancesPfS_S_ii_param_1];
	ld.param.u64 	%rd10, [_Z18calculateDistancesPfS_S_ii_param_2];
	ld.param.u32 	%r16, [_Z18calculateDistancesPfS_S_ii_param_3];
	ld.param.u32 	%r17, [_Z18calculateDistancesPfS_S_ii_param_4];
	cvta.to.global.u64 	%rd1, %rd9;
	cvta.to.global.u64 	%rd2, %rd8;
	cvta.to.global.u64 	%rd3, %rd10;
	mov.u32 	%r18, %ctaid.x;
	mov.u32 	%r19, %ntid.x;
	mov.u32 	%r20, %tid.x;
	mad.lo.s32 	%r58, %r18, %r19, %r20;
	mov.u32 	%r21, %nctaid.x;
	mul.lo.s32 	%r2, %r19, %r21;
	setp.ge.s32 	%p1, %r58, %r17;
	@%p1 bra 	$L__BB0_25;
	setp.gt.s32 	%p2, %r16, 0;
	@%p2 bra 	$L__BB0_2;
	bra.uni 	$L__BB0_24;
$L__BB0_2:
	and.b32  	%r3, %r16, 1;
	and.b32  	%r4, %r16, 2147483646;
	neg.s32 	%r5, %r4;
	add.s64 	%rd4, %rd2, 4;
$L__BB0_3:
	setp.eq.s32 	%p4, %r16, 1;
	mul.lo.s32 	%r7, %r58, %r16;
	mov.f32 	%f210, 0f00000000;
	mov.b32 	%r61, 0;
	@%p4 bra 	$L__BB0_16;
	mov.f32 	%f210, 0f00000000;
	mov.u64 	%rd21, %rd4;
	mov.u32 	%r59, %r7;
	mov.u32 	%r60, %r5;
$L__BB0_5:
	mul.wide.s32 	%rd13, %r59, 4;
	add.s64 	%rd14, %rd1, %rd13;
	add.s64 	%rd6, %rd14, 4;
	ld.global.f32 	%f30, [%rd21+-4];
	ld.global.f32 	%f31, [%rd14];
	sub.f32 	%f2, %f30, %f31;
	abs.f32 	%f3, %f2;
	setp.eq.f32 	%p5, %f2, 0f3F800000;
	mov.f32 	%f208, 0f3F800000;
	@%p5 bra 	$L__BB0_10;
	setp.nan.f32 	%p6, %f3, %f3;
	@%p6 bra 	$L__BB0_9;
	setp.lt.f32 	%p7, %f3, 0f00800000;
	mul.f32 	%f32, %f3, 0f4B800000;
	selp.f32 	%f33, %f32, %f3, %p7;
	mov.b32 	%r24, %f33;
	add.s32 	%r25, %r24, -1060439283;
	and.b32  	%r26, %r25, -8388608;
	sub.s32 	%r27, %r24, %r26;
	mov.b32 	%f34, %r27;
	cvt.rn.f32.s32 	%f35, %r26;
	selp.f32 	%f36, 0fC1C00000, 0f00000000, %p7;
	fma.rn.f32 	%f37, %f35, 0f34000000, %f36;
	add.f32 	%f38, %f34, 0fBF800000;
	add.f32 	%f39, %f34, 0f3F800000;
	rcp.approx.ftz.f32 	%f40, %f39;
	add.f32 	%f41, %f38, %f38;
	mul.f32 	%f42, %f41, %f40;
	mul.f32 	%f43, %f42, %f42;
	neg.f32 	%f44, %f42;
	sub.f32 	%f45, %f38, %f42;
	add.f32 	%f46, %f45, %f45;
	fma.rn.f32 	%f47, %f44, %f38, %f46;
	mul.rn.f32 	%f48, %f40, %f47;
	fma.rn.f32 	%f49, %f43, 0f3A2C32E4, 0f3B52E7DB;
	fma.rn.f32 	%f50, %f49, %f43, 0f3C93BB73;
	fma.rn.f32 	%f51, %f50, %f43, 0f3DF6384F;
	mul.rn.f32 	%f52, %f51, %f43;
	fma.rn.f32 	%f53, %f42, 0f3FB8AA3B, %f37;
	mul.f32 	%f54, %f52, 0f40400000;
	sub.f32 	%f55, %f37, %f53;
	fma.rn.f32 	%f56, %f42, 0f3FB8AA3B, %f55;
	fma.rn.f32 	%f57, %f48, 0f3FB8AA3B, %f56;
	fma.rn.f32 	%f58, %f42, 0f32A55E34, %f57;
	fma.rn.f32 	%f59, %f54, %f48, %f58;
	fma.rn.f32 	%f60, %f52, %f42, %f59;
	add.rn.f32 	%f61, %f53, %f60;
	mov.f32 	%f62, 0f40000000;
	mul.rn.f32 	%f63, %f61, %f62;
	cvt.rni.f32.f32 	%f64, %f63;
	sub.f32 	%f65, %f63, %f64;
	neg.f32 	%f66, %f63;
	fma.rn.f32 	%f67, %f61, 0f40000000, %f66;
	neg.f32 	%f68, %f53;
	add.rn.f32 	%f69, %f61, %f68;
	neg.f32 	%f70, %f69;
	add.rn.f32 	%f71, %f60, %f70;
	fma.rn.f32 	%f72, %f71, 0f40000000, %f67;
	add.f32 	%f73, %f65, %f72;
	setp.gt.f32 	%p8, %f64, 0f00000000;
	selp.b32 	%r28, 0, -2097152000, %p8;
	setp.neu.f32 	%p9, %f2, 0f00000000;
	setp.neu.f32 	%p10, %f3, 0f7F800000;
	setp.lt.f32 	%p11, %f63, 0f00000000;
	selp.f32 	%f74, 0f00000000, 0f7F800000, %p11;
	abs.f32 	%f75, %f63;
	setp.gt.f32 	%p12, %f75, 0f43180000;
	cvt.rzi.s32.f32 	%r29, %f64;
	shl.b32 	%r30, %r29, 23;
	sub.s32 	%r31, %r30, %r28;
	mov.b32 	%f76, %r31;
	add.s32 	%r32, %r28, 2130706432;
	mov.b32 	%f77, %r32;
	fma.rn.f32 	%f78, %f73, 0f391FCB8E, 0f3AAF85ED;
	fma.rn.f32 	%f79, %f78, %f73, 0f3C1D9856;
	fma.rn.f32 	%f80, %f79, %f73, 0f3D6357BB;
	fma.rn.f32 	%f81, %f80, %f73, 0f3E75FDEC;
	fma.rn.f32 	%f82, %f81, %f73, 0f3F317218;
	fma.rn.f32 	%f83, %f82, %f73, 0f3F800000;
	mul.f32 	%f84, %f83, %f77;
	mul.f32 	%f85, %f84, %f76;
	selp.f32 	%f208, %f74, %f85, %p12;
	and.pred  	%p13, %p9, %p10;
	@%p13 bra 	$L__BB0_10;
	add.f32 	%f86, %f2, %f2;
	mov.b32 	%r33, %f86;
	and.b32  	%r34, %r33, 2147483647;
	mov.b32 	%f208, %r34;
	bra.uni 	$L__BB0_10;
$L__BB0_9:
	mov.f32 	%f87, 0f40000000;
	add.rn.f32 	%f208, %f2, %f87;
$L__BB0_10:
	add.f32 	%f8, %f210, %f208;
	ld.global.f32 	%f89, [%rd21];
	ld.global.f32 	%f90, [%rd6];
	sub.f32 	%f9, %f89, %f90;
	abs.f32 	%f10, %f9;
	setp.eq.f32 	%p14, %f9, 0f3F800000;
	mov.f32 	%f209, 0f3F800000;
	@%p14 bra 	$L__BB0_15;
	setp.nan.f32 	%p15, %f10, %f10;
	@%p15 bra 	$L__BB0_14;
	setp.lt.f32 	%p16, %f10, 0f00800000;
	mul.f32 	%f91, %f10, 0f4B800000;
	selp.f32 	%f92, %f91, %f10, %p16;
	mov.b32 	%r35, %f92;
	add.s32 	%r36, %r35, -1060439283;
	and.b32  	%r37, %r36, -8388608;
	sub.s32 	%r38, %r35, %r37;
	mov.b32 	%f93, %r38;
	cvt.rn.f32.s32 	%f94, %r37;
	selp.f32 	%f95, 0fC1C00000, 0f00000000, %p16;
	fma.rn.f32 	%f96, %f94, 0f34000000, %f95;
	add.f32 	%f97, %f93, 0fBF800000;
	add.f32 	%f98, %f93, 0f3F800000;
	rcp.approx.ftz.f32 	%f99, %f98;
	add.f32 	%f100, %f97, %f97;
	mul.f32 	%f101, %f100, %f99;
	mul.f32 	%f102, %f101, %f101;
	neg.f32 	%f103, %f101;
	sub.f32 	%f104, %f97, %f101;
	add.f32 	%f105, %f104, %f104;
	fma.rn.f32 	%f106, %f103, %f97, %f105;
	mul.rn.f32 	%f107, %f99, %f106;
	fma.rn.f32 	%f108, %f102, 0f3A2C32E4, 0f3B52E7DB;
	fma.rn.f32 	%f109, %f108, %f102, 0f3C93BB73;
	fma.rn.f32 	%f110, %f109, %f102, 0f3DF6384F;
	mul.rn.f32 	%f111, %f110, %f102;
	fma.rn.f32 	%f112, %f101, 0f3FB8AA3B, %f96;
	mul.f32 	%f113, %f111, 0f40400000;
	sub.f32 	%f114, %f96, %f112;
	fma.rn.f32 	%f115, %f101, 0f3FB8AA3B, %f114;
	fma.rn.f32 	%f116, %f107, 0f3FB8AA3B, %f115;
	fma.rn.f32 	%f117, %f101, 0f32A55E34, %f116;
	fma.rn.f32 	%f118, %f113, %f107, %f117;
	fma.rn.f32 	%f119, %f111, %f101, %f118;
	add.rn.f32 	%f120, %f112, %f119;
	mov.f32 	%f121, 0f40000000;
	mul.rn.f32 	%f122, %f120, %f121;
	cvt.rni.f32.f32 	%f123, %f122;
	sub.f32 	%f124, %f122, %f123;
	neg.f32 	%f125, %f122;
	fma.rn.f32 	%f126, %f120, 0f40000000, %f125;
	neg.f32 	%f127, %f112;
	add.rn.f32 	%f128, %f120, %f127;
	neg.f32 	%f129, %f128;
	add.rn.f32 	%f130, %f119, %f129;
	fma.rn.f32 	%f131, %f130, 0f40000000, %f126;
	add.f32 	%f132, %f124, %f131;
	setp.gt.f32 	%p17, %f123, 0f00000000;
	selp.b32 	%r39, 0, -2097152000, %p17;
	setp.neu.f32 	%p18, %f9, 0f00000000;
	setp.neu.f32 	%p19, %f10, 0f7F800000;
	setp.lt.f32 	%p20, %f122, 0f00000000;
	selp.f32 	%f133, 0f00000000, 0f7F800000, %p20;
	abs.f32 	%f134, %f122;
	setp.gt.f32 	%p21, %f134, 0f43180000;
	cvt.rzi.s32.f32 	%r40, %f123;
	shl.b32 	%r41, %r40, 23;
	sub.s32 	%r42, %r41, %r39;
	mov.b32 	%f135, %r42;
	add.s32 	%r43, %r39, 2130706432;
	mov.b32 	%f136, %r43;
	fma.rn.f32 	%f137, %f132, 0f391FCB8E, 0f3AAF85ED;
	fma.rn.f32 	%f138, %f137, %f132, 0f3C1D9856;
	fma.rn.f32 	%f139, %f138, %f132, 0f3D6357BB;
	fma.rn.f32 	%f140, %f139, %f132, 0f3E75FDEC;
	fma.rn.f32 	%f141, %f140, %f132, 0f3F317218;
	fma.rn.f32 	%f142, %f141, %f132, 0f3F800000;
	mul.f32 	%f143, %f142, %f136;
	mul.f32 	%f144, %f143, %f135;
	selp.f32 	%f209, %f133, %f144, %p21;
	and.pred  	%p22, %p18, %p19;
	@%p22 bra 	$L__BB0_15;
	add.f32 	%f145, %f9, %f9;
	mov.b32 	%r44, %f145;
	and.b32  	%r45, %r44, 2147483647;
	mov.b32 	%f209, %r45;
	bra.uni 	$L__BB0_15;
$L__BB0_14:
	mov.f32 	%f146, 0f40000000;
	add.rn.f32 	%f209, %f9, %f146;
$L__BB0_15:
	add.f32 	%f210, %f8, %f209;
	add.s32 	%r60, %r60, 2;
	add.s32 	%r59, %r59, 2;
	add.s64 	%rd21, %rd21, 8;
	setp.ne.s32 	%p23, %r60, 0;
	mov.u32 	%r61, %r4;
	@%p23 bra 	$L__BB0_5;
$L__BB0_16:
	setp.eq.s32 	%p24, %r3, 0;
	@%p24 bra 	$L__BB0_23;
	mul.wide.u32 	%rd15, %r61, 4;
	add.s64 	%rd16, %rd2, %rd15;
	ld.global.f32 	%f148, [%rd16];
	add.s32 	%r46, %r61, %r7;
	mul.wide.s32 	%rd17, %r46, 4;
	add.s64 	%rd18, %rd1, %rd17;
	ld.global.f32 	%f149, [%rd18];
	sub.f32 	%f18, %f148, %f149;
	abs.f32 	%f19, %f18;
	setp.eq.f32 	%p25, %f18, 0f3F800000;
	mov.f32 	%f212, 0f3F800000;
	@%p25 bra 	$L__BB0_22;
	setp.nan.f32 	%p26, %f19, %f19;
	@%p26 bra 	$L__BB0_21;
	setp.lt.f32 	%p27, %f19, 0f00800000;
	mul.f32 	%f150, %f19, 0f4B800000;
	selp.f32 	%f151, %f150, %f19, %p27;
	mov.b32 	%r47, %f151;
	add.s32 	%r48, %r47, -1060439283;
	and.b32  	%r49, %r48, -8388608;
	sub.s32 	%r50, %r47, %r49;
	mov.b32 	%f152, %r50;
	cvt.rn.f32.s32 	%f153, %r49;
	selp.f32 	%f154, 0fC1C00000, 0f00000000, %p27;
	fma.rn.f32 	%f155, %f153, 0f34000000, %f154;
	add.f32 	%f156, %f152, 0fBF800000;
	add.f32 	%f157, %f152, 0f3F800000;
	rcp.approx.ftz.f32 	%f158, %f157;
	add.f32 	%f159, %f156, %f156;
	mul.f32 	%f160, %f159, %f158;
	mul.f32 	%f161, %f160, %f160;
	neg.f32 	%f162, %f160;
	sub.f32 	%f163, %f156, %f160;
	add.f32 	%f164, %f163, %f163;
	fma.rn.f32 	%f165, %f162, %f156, %f164;
	mul.rn.f32 	%f166, %f158, %f165;
	fma.rn.f32 	%f167, %f161, 0f3A2C32E4, 0f3B52E7DB;
	fma.rn.f32 	%f168, %f167, %f161, 0f3C93BB73;
	fma.rn.f32 	%f169, %f168, %f161, 0f3DF6384F;
	mul.rn.f32 	%f170, %f169, %f161;
	fma.rn.f32 	%f171, %f160, 0f3FB8AA3B, %f155;
	mul.f32 	%f172, %f170, 0f40400000;
	sub.f32 	%f173, %f155, %f171;
	fma.rn.f32 	%f174, %f160, 0f3FB8AA3B, %f173;
	fma.rn.f32 	%f175, %f166, 0f3FB8AA3B, %f174;
	fma.rn.f32 	%f176, %f160, 0f32A55E34, %f175;
	fma.rn.f32 	%f177, %f172, %f166, %f176;
	fma.rn.f32 	%f178, %f170, %f160, %f177;
	add.rn.f32 	%f179, %f171, %f178;
	mov.f32 	%f180, 0f40000000;
	mul.rn.f32 	%f181, %f179, %f180;
	cvt.rni.f32.f32 	%f182, %f181;
	sub.f32 	%f183, %f181, %f182;
	neg.f32 	%f184, %f181;
	fma.rn.f32 	%f185, %f179, 0f40000000, %f184;
	neg.f32 	%f186, %f171;
	add.rn.f32 	%f187, %f179, %f186;
	neg.f32 	%f188, %f187;
	add.rn.f32 	%f189, %f178, %f188;
	fma.rn.f32 	%f190, %f189, 0f40000000, %f185;
	add.f32 	%f191, %f183, %f190;
	setp.gt.f32 	%p28, %f182, 0f00000000;
	selp.b32 	%r51, 0, -2097152000, %p28;
	setp.neu.f32 	%p29, %f18, 0f00000000;
	setp.neu.f32 	%p30, %f19, 0f7F800000;
	setp.lt.f32 	%p31, %f181, 0f00000000;
	selp.f32 	%f192, 0f00000000, 0f7F800000, %p31;
	abs.f32 	%f193, %f181;
	setp.gt.f32 	%p32, %f193, 0f43180000;
	cvt.rzi.s32.f32 	%r52, %f182;
	shl.b32 	%r53, %r52, 23;
	sub.s32 	%r54, %r53, %r51;
	mov.b32 	%f194, %r54;
	add.s32 	%r55, %r51, 2130706432;
	mov.b32 	%f195, %r55;
	fma.rn.f32 	%f196, %f191, 0f391FCB8E, 0f3AAF85ED;
	fma.rn.f32 	%f197, %f196, %f191, 0f3C1D9856;
	fma.rn.f32 	%f198, %f197, %f191, 0f3D6357BB;
	fma.rn.f32 	%f199, %f198, %f191, 0f3E75FDEC;
	fma.rn.f32 	%f200, %f199, %f191, 0f3F317218;
	fma.rn.f32 	%f201, %f200, %f191, 0f3F800000;
	mul.f32 	%f202, %f201, %f195;
	mul.f32 	%f203, %f202, %f194;
	selp.f32 	%f212, %f192, %f203, %p32;
	and.pred  	%p33, %p29, %p30;
	@%p33 bra 	$L__BB0_22;
	add.f32 	%f204, %f18, %f18;
	mov.b32 	%r56, %f204;
	and.b32  	%r57, %r56, 2147483647;
	mov.b32 	%f212, %r57;
	bra.uni 	$L__BB0_22;
$L__BB0_21:
	mov.f32 	%f205, 0f40000000;
	add.rn.f32 	%f212, %f18, %f205;
$L__BB0_22:
	add.f32 	%f210, %f210, %f212;
$L__BB0_23:
	sqrt.rn.f32 	%f206, %f210;
	mul.wide.s32 	%rd19, %r58, 4;
	add.s64 	%rd20, %rd3, %rd19;
	st.global.f32 	[%rd20], %f206;
	add.s32 	%r58, %r58, %r2;
	setp.lt.s32 	%p34, %r58, %r17;
	@%p34 bra 	$L__BB0_3;
	bra.uni 	$L__BB0_25;
$L__BB0_24:
	mul.wide.s32 	%rd11, %r58, 4;
	add.s64 	%rd12, %rd3, %rd11;
	mov.b32 	%r22, 0;
	st.global.u32 	[%rd12], %r22;
	add.s32 	%r58, %r58, %r2;
	setp.lt.s32 	%p3, %r58, %r17;
	@%p3 bra 	$L__BB0_24;
$L__BB0_25:
	ret;

}


// ===== COMPILED SASS (sm_100) =====

	.target	sm_100

	.elftype	@"ET_EXEC"


//--------------------- .note.nv.tkinfo           --------------------------
	.section	.note.nv.tkinfo,"",@"SHT_NOTE"
	.sectionflags	@"SHF_NOTE_NV_TKINFO"
	.tkinfo
        /*0018*/ 	.word	0x00000002
        /*0030*/ 	.string	""
        /*0030*/ 	.string	"ptxas"
        /*0030*/ 	.string	"Cuda compilation tools, release 13.0, V13.0.88"
        /*0030*/ 	.string	"Build cuda_13.0.r13.0/compiler.36424714_0"
        /*0030*/ 	.string	"-arch sm_100 -m 64 "



//--------------------- .note.nv.cuinfo           --------------------------
	.section	.note.nv.cuinfo,"",@"SHT_NOTE"
	.sectionflags	@"SHF_NOTE_NV_CUINFO"
        /*0018*/ 	.short	0x0002
        /*001a*/ 	.short	0x0064
        /*001c*/ 	.short	0x0082
	.zero		2


//--------------------- .nv.info                  --------------------------
	.section	.nv.info,"",@"SHT_CUDA_INFO"
	.align	4


	//----- nvinfo : EIATTR_REGCOUNT
	.align		4
        /*0000*/ 	.byte	0x04, 0x2f
        /*0002*/ 	.short	(.L_1 - .L_0)
	.align		4
.L_0:
        /*0004*/ 	.word	index@(_Z18calculateDistancesPfS_S_ii)
        /*0008*/ 	.word	0x00000018


	//----- nvinfo : EIATTR_FRAME_SIZE
	.align		4
.L_1:
        /*000c*/ 	.byte	0x04, 0x11
        /*000e*/ 	.short	(.L_3 - .L_2)
	.align		4
.L_2:
        /*0010*/ 	.word	index@($__internal_0_$__cuda_sm20_sqrt_rn_f32_slowpath)
        /*0014*/ 	.word	0x00000000


	//----- nvinfo : EIATTR_FRAME_SIZE
	.align		4
.L_3:
        /*0018*/ 	.byte	0x04, 0x11
        /*001a*/ 	.short	(.L_5 - .L_4)
	.align		4
.L_4:
        /*001c*/ 	.word	index@(_Z18calculateDistancesPfS_S_ii)
        /*0020*/ 	.word	0x00000000


	//----- nvinfo : EIATTR_MIN_STACK_SIZE
	.align		4
.L_5:
        /*0024*/ 	.byte	0x04, 0x12
        /*0026*/ 	.short	(.L_7 - .L_6)
	.align		4
.L_6:
        /*0028*/ 	.word	index@(_Z18calculateDistancesPfS_S_ii)
        /*002c*/ 	.word	0x00000000
.L_7:


//--------------------- .nv.compat                --------------------------
	.section	.nv.compat,"",@"SHT_CUDA_COMPAT_INFO"
	.align	4
        /*0000*/ 	.byte	0x02, 0x09, 0x00, 0x00, 0x02, 0x02, 0x01, 0x00, 0x02, 0x05, 0x05, 0x00, 0x03, 0x07, 0x01, 0x01
        /*0010*/ 	.byte	0x02, 0x03, 0x00, 0x00, 0x02, 0x06, 0x01, 0x00, 0x04, 0x0b, 0x08, 0x00, 0x01, 0x00, 0x00, 0x00
        /*0020*/ 	.byte	0x00, 0x00, 0x00, 0x00


//--------------------- .nv.info._Z18calculateDistancesPfS_S_ii --------------------------
	.section	.nv.info._Z18calculateDistancesPfS_S_ii,"",@"SHT_CUDA_INFO"
	.sectionflags	@""
	.align	4


	//----- nvinfo : EIATTR_CUDA_API_VERSION
	.align		4
        /*0000*/ 	.byte	0x04, 0x37
        /*0002*/ 	.short	(.L_9 - .L_8)
.L_8:
        /*0004*/ 	.word	0x00000082


	//----- nvinfo : EIATTR_KPARAM_INFO
	.align		4
.L_9:
        /*0008*/ 	.byte	0x04, 0x17
        /*000a*/ 	.short	(.L_11 - .L_10)
.L_10:
        /*000c*/ 	.word	0x00000000
        /*0010*/ 	.short	0x0004
        /*0012*/ 	.short	0x001c
        /*0014*/ 	.byte	0x00, 0xf0, 0x11, 0x00


	//----- nvinfo : EIATTR_KPARAM_INFO
	.align		4
.L_11:
        /*0018*/ 	.byte	0x04, 0x17
        /*001a*/ 	.short	(.L_13 - .L_12)
.L_12:
        /*001c*/ 	.word	0x00000000
        /*0020*/ 	.short	0x0003
        /*0022*/ 	.short	0x0018
        /*0024*/ 	.byte	0x00, 0xf0, 0x11, 0x00


	//----- nvinfo : EIATTR_KPARAM_INFO
	.align		4
.L_13:
        /*0028*/ 	.byte	0x04, 0x17
        /*002a*/ 	.short	(.L_15 - .L_14)
.L_14:
        /*002c*/ 	.word	0x00000000
        /*0030*/ 	.short	0x0002
        /*0032*/ 	.short	0x0010
        /*0034*/ 	.byte	0x00, 0xf5, 0x21, 0x00


	//----- nvinfo : EIATTR_KPARAM_INFO
	.align		4
.L_15:
        /*0038*/ 	.byte	0x04, 0x17
        /*003a*/ 	.short	(.L_17 - .L_16)
.L_16:
        /*003c*/ 	.word	0x00000000
        /*0040*/ 	.short	0x0001
        /*0042*/ 	.short	0x0008
        /*0044*/ 	.byte	0x00, 0xf5, 0x21, 0x00


	//----- nvinfo : EIATTR_KPARAM_INFO
	.align		4
.L_17:
        /*0048*/ 	.byte	0x04, 0x17
        /*004a*/ 	.short	(.L_19 - .L_18)
.L_18:
        /*004c*/ 	.word	0x00000000
        /*0050*/ 	.short	0x0000
        /*0052*/ 	.short	0x0000
        /*0054*/ 	.byte	0x00, 0xf5, 0x21, 0x00


	//----- nvinfo : EIATTR_SPARSE_MMA_MASK
	.align		4
.L_19:
        /*0058*/ 	.byte	0x03, 0x50
        /*005a*/ 	.short	0x0000


	//----- nvinfo : EIATTR_MAXREG_COUNT
	.align		4
        /*005c*/ 	.byte	0x03, 0x1b
        /*005e*/ 	.short	0x00ff


	//----- nvinfo : EIATTR_MERCURY_ISA_VERSION
	.align		4
        /*0060*/ 	.byte	0x03, 0x5f
        /*0062*/ 	.short	0x0101


	//----- nvinfo : EIATTR_VRC_CTA_INIT_COUNT
	.align		4
        /*0064*/ 	.byte	0x02, 0x4a
	.zero		1
	.zero		1


	//----- nvinfo : EIATTR_EXIT_INSTR_OFFSETS
	.align		4
        /*0068*/ 	.byte	0x04, 0x1c
        /*006a*/ 	.short	(.L_21 - .L_20)


	//   ....[0]....
.L_20:
        /*006c*/ 	.word	0x00000090


	//   ....[1]....
        /*0070*/ 	.word	0x00000140


	//   ....[2]....
        /*0074*/ 	.word	0x000012e0


	//----- nvinfo : EIATTR_CRS_STACK_SIZE
	.align		4
.L_21:
        /*0078*/ 	.byte	0x04, 0x1e
        /*007a*/ 	.short	(.L_23 - .L_22)
.L_22:
        /*007c*/ 	.word	0x00000000


	//----- nvinfo : EIATTR_CBANK_PARAM_SIZE
	.align		4
.L_23:
        /*0080*/ 	.byte	0x03, 0x19
        /*0082*/ 	.short	0x0020


	//----- nvinfo : EIATTR_PARAM_CBANK
	.align		4
        /*0084*/ 	.byte	0x04, 0x0a
        /*0086*/ 	.short	(.L_25 - .L_24)
	.align		4
.L_24:
        /*0088*/ 	.word	index@(.nv.constant0._Z18calculateDistancesPfS_S_ii)
        /*008c*/ 	.short	0x0380
        /*008e*/ 	.short	0x0020


	//----- nvinfo : EIATTR_SW_WAR
	.align		4
.L_25:
        /*0090*/ 	.byte	0x04, 0x36
        /*0092*/ 	.short	(.L_27 - .L_26)
.L_26:
        /*0094*/ 	.word	0x00000008
.L_27:


//--------------------- .nv.callgraph             --------------------------
	.section	.nv.callgraph,"",@"SHT_CUDA_CALLGRAPH"
	.align	4
	.sectionentsize	8
	.align		4
        /*0000*/ 	.word	0x00000000
	.align		4
        /*0004*/ 	.word	0xffffffff
	.align		4
        /*0008*/ 	.word	0x00000000
	.align		4
        /*000c*/ 	.word	0xfffffffe
	.align		4
        /*0010*/ 	.word	0x00000000
	.align		4
        /*0014*/ 	.word	0xfffffffd
	.align		4
        /*0018*/ 	.word	0x00000000
	.align		4
        /*001c*/ 	.word	0xfffffffc


//--------------------- .text._Z18calculateDistancesPfS_S_ii --------------------------
	.section	.text._Z18calculateDistancesPfS_S_ii,"ax",@progbits
	.align	128
        .global         _Z18calculateDistancesPfS_S_ii
        .type           _Z18calculateDistancesPfS_S_ii,@function
        .size           _Z18calculateDistancesPfS_S_ii,(.L_x_20 - _Z18calculateDistancesPfS_S_ii)
        .other          _Z18calculateDistancesPfS_S_ii,@"STO_CUDA_ENTRY STV_DEFAULT"
_Z18calculateDistancesPfS_S_ii:
.text._Z18calculateDistancesPfS_S_ii:
[----:B------:R-:W-:Y:S01]  /*0000*/  LDC R1, c[0x0][0x37c] ;  /* 0x0000df00ff017b82 */ /* 0x000fe20000000800 */
[----:B------:R-:W0:Y:S07]  /*0010*/  S2R R9, SR_TID.X ;  /* 0x0000000000097919 */ /* 0x000e2e0000002100 */
[----:B------:R-:W0:Y:S01]  /*0020*/  S2UR UR4, SR_CTAID.X ;  /* 0x00000000000479c3 */ /* 0x000e220000002500 */
[----:B------:R-:W1:Y:S07]  /*0030*/  LDCU UR6, c[0x0][0x39c] ;  /* 0x00007380ff0677ac */ /* 0x000e6e0008000800 */
[----:B------:R-:W0:Y:S01]  /*0040*/  LDC R8, c[0x0][0x360] ;  /* 0x0000d800ff087b82 */ /* 0x000e220000000800 */
[----:B------:R-:W2:Y:S01]  /*0050*/  LDCU UR5, c[0x0][0x370] ;  /* 0x00006e00ff0577ac */ /* 0x000ea20008000800 */
[----:B0-----:R-:W-:-:S02]  /*0060*/  IMAD R9, R8, UR4, R9 ;  /* 0x0000000408097c24 */ /* 0x001fc4000f8e0209 */
[----:B--2---:R-:W-:-:S03]  /*0070*/  IMAD R8, R8, UR5, RZ ;  /* 0x0000000508087c24 */ /* 0x004fc6000f8e02ff */
[----:B-1----:R-:W-:-:S13]  /*0080*/  ISETP.GE.AND P0, PT, R9, UR6, PT ;  /* 0x0000000609007c0c */ /* 0x002fda000bf06270 */
[----:B------:R-:W-:Y:S05]  /*0090*/  @P0 EXIT ;  /* 0x000000000000094d */ /* 0x000fea0003800000 */
[----:B------:R-:W0:Y:S01]  /*00a0*/  LDCU UR4, c[0x0][0x398] ;  /* 0x00007300ff0477ac */ /* 0x000e220008000800 */
[----:B------:R-:W1:Y:S01]  /*00b0*/  LDCU.64 UR8, c[0x0][0x358] ;  /* 0x00006b00ff0877ac */ /* 0x000e620008000a00 */
[----:B0-----:R-:W-:-:S09]  /*00c0*/  UISETP.GT.AND UP0, UPT, UR4, URZ, UPT ;  /* 0x000000ff0400728c */ /* 0x001fd2000bf04270 */
[----:B-1----:R-:W-:Y:S05]  /*00d0*/  BRA.U UP0, `(.L_x_0) ;  /* 0x00000001001c7547 */ /* 0x002fea000b800000 */
[----:B------:R-:W0:Y:S02]  /*00e0*/  LDC.64 R4, c[0x0][0x390] ;  /* 0x0000e400ff047b82 */ /* 0x000e240000000a00 */
.L_x_1:
[----:B0-----:R-:W-:Y:S01]  /*00f0*/  IMAD.WIDE R2, R9, 0x4, R4 ;  /* 0x0000000409027825 */ /* 0x001fe200078e0204 */
[----:B------:R-:W-:-:S04]  /*0100*/  IADD3 R9, PT, PT, R8, R9, RZ ;  /* 0x0000000908097210 */ /* 0x000fc80007ffe0ff */
[----:B------:R1:W-:Y:S01]  /*0110*/  STG.E desc[UR8][R2.64], RZ ;  /* 0x000000ff02007986 */ /* 0x0003e2000c101908 */
[----:B------:R-:W-:-:S13]  /*0120*/  ISETP.GE.AND P0, PT, R9, UR6, PT ;  /* 0x0000000609007c0c */ /* 0x000fda000bf06270 */
[----:B-1----:R-:W-:Y:S05]  /*0130*/  @!P0 BRA `(.L_x_1) ;  /* 0xfffffffc00ec8947 */ /* 0x002fea000383ffff */
[----:B------:R-:W-:Y:S05]  /*0140*/  EXIT ;  /* 0x000000000000794d */ /* 0x000fea0003800000 */
.L_x_0:
[----:B------:R-:W0:Y:S01]  /*0150*/  LDCU.64 UR6, c[0x0][0x380] ;  /* 0x00007000ff0677ac */ /* 0x000e220008000a00 */
[----:B------:R-:W-:-:S04]  /*0160*/  ULOP3.LUT UR4, UR4, 0x7ffffffe, URZ, 0xc0, !UPT ;  /* 0x7ffffffe04047892 */ /* 0x000fc8000f8ec0ff */
[----:B------:R-:W-:Y:S02]  /*0170*/  UIADD3 UR10, UPT, UPT, -UR4, URZ, URZ ;  /* 0x000000ff040a7290 */ /* 0x000fe4000fffe1ff */
[----:B0-----:R-:W-:-:S04]  /*0180*/  UIADD3 UR5, UP0, UPT, UR6, 0x4, URZ ;  /* 0x0000000406057890 */ /* 0x001fc8000ff1e0ff */
[----:B------:R-:W-:-:S12]  /*0190*/  UIADD3.X UR6, UPT, UPT, URZ, UR7, URZ, UP0, !UPT ;  /* 0x00000007ff067290 */ /* 0x000fd800087fe4ff */
.L_x_17:
[----:B------:R-:W0:Y:S01]  /*01a0*/  LDCU UR7, c[0x0][0x398] ;  /* 0x00007300ff0777ac */ /* 0x000e220008000800 */
[----:B------:R-:W-:Y:S01]  /*01b0*/  HFMA2 R0, -RZ, RZ, 0, 0 ;  /* 0x00000000ff007431 */ /* 0x000fe200000001ff */
[----:B------:R-:W-:Y:S01]  /*01c0*/  MOV R3, RZ ;  /* 0x000000ff00037202 */ /* 0x000fe20000000f00 */
[----:B0-----:R-:W-:Y:S02]  /*01d0*/  UISETP.NE.AND UP0, UPT, UR7, 0x1, UPT ;  /* 0x000000010700788c */ /* 0x001fe4000bf05270 */
[----:B------:R-:W-:-:S07]  /*01e0*/  IMAD R10, R9, UR7, RZ ;  /* 0x00000007090a7c24 */ /* 0x000fce000f8e02ff */
[----:B------:R-:W-:Y:S05]  /*01f0*/  BRA.U !UP0, `(.L_x_2) ;  /* 0x0000000908987547 */ /* 0x000fea000b800000 */
[----:B------:R-:W0:Y:S01]  /*0200*/  LDC.64 R4, c[0x0][0x388] ;  /* 0x0000e200ff047b82 */ /* 0x000e220000000a00 */
[----:B------:R-:W-:Y:S02]  /*0210*/  MOV R0, RZ ;  /* 0x000000ff00007202 */ /* 0x000fe40000000f00 */
[----:B------:R-:W-:Y:S02]  /*0220*/  MOV R2, UR5 ;  /* 0x0000000500027c02 */ /* 0x000fe40008000f00 */
[----:B------:R-:W-:Y:S02]  /*0230*/  MOV R3, UR6 ;  /* 0x0000000600037c02 */ /* 0x000fe40008000f00 */
[----:B------:R-:W-:Y:S02]  /*0240*/  MOV R11, R10 ;  /* 0x0000000a000b7202 */ /* 0x000fe40000000f00 */
[----:B------:R-:W-:-:S07]  /*0250*/  MOV R12, UR10 ;  /* 0x0000000a000c7c02 */ /* 0x000fce0008000f00 */
.L_x_9:
[----:B0-----:R-:W-:Y:S01]  /*0260*/  IMAD.WIDE R6, R11, 0x4, R4 ;  /* 0x000000040b067825 */ /* 0x001fe200078e0204 */
[----:B------:R-:W2:Y:S04]  /*0270*/  LDG.E R13, desc[UR8][R2.64+-0x4] ;  /* 0xfffffc08020d7981 */ /* 0x000ea8000c1e1900 */
[----:B------:R-:W2:Y:S01]  /*0280*/  LDG.E R14, desc[UR8][R6.64] ;  /* 0x00000008060e7981 */ /* 0x000ea2000c1e1900 */
[----:B------:R-:W-:Y:S01]  /*0290*/  IADD3 R12, PT, PT, R12, 0x2, RZ ;  /* 0x000000020c0c7810 */ /* 0x000fe20007ffe0ff */
[----:B------:R-:W-:Y:S01]  /*02a0*/  BSSY.RECONVERGENT B0, `(.L_x_3) ;  /* 0x0000049000007945 */ /* 0x000fe20003800200 */
[----:B------:R-:W-:Y:S02]  /*02b0*/  HFMA2 R15, -RZ, RZ, 1.875, 0 ;  /* 0x3f800000ff0f7431 */ /* 0x000fe400000001ff */
[----:B------:R-:W-:Y:S01]  /*02c0*/  ISETP.NE.AND P0, PT, R12, RZ, PT ;  /* 0x000000ff0c00720c */ /* 0x000fe20003f05270 */
[----:B--2---:R-:W-:-:S05]  /*02d0*/  FADD R13, R13, -R14 ;  /* 0x8000000e0d0d7221 */ /* 0x004fca0000000000 */
[----:B------:R-:W-:-:S13]  /*02e0*/  FSETP.NEU.AND P1, PT, R13, 1, PT ;  /* 0x3f8000000d00780b */ /* 0x000fda0003f2d000 */
[----:B------:R-:W-:Y:S05]  /*02f0*/  @!P1 BRA `(.L_x_4) ;  /* 0x00000004000c9947 */ /* 0x000fea0003800000 */
[----:B------:R-:W-:-:S13]  /*0300*/  FSETP.NAN.AND P1, PT, |R13|, |R13|, PT ;  /* 0x4000000d0d00720b */ /* 0x000fda0003f28200 */
[----:B------:R-:W-:Y:S05]  /*0310*/  @P1 BRA `(.L_x_5) ;  /* 0x0000000400001947 */ /* 0x000fea0003800000 */
[C---:B------:R-:W-:Y:S01]  /*0320*/  FMUL R14, |R13|.reuse, 16777216 ;  /* 0x4b8000000d0e7820 */ /* 0x040fe20000400200 */
[C---:B------:R-:W-:Y:S02]  /*0330*/  FSETP.GEU.AND P1, PT, |R13|.reuse, 1.175494350822287508e-38, PT ;  /* 0x008000000d00780b */ /* 0x040fe40003f2e200 */
[----:B------:R-:W-:Y:S02]  /*0340*/  MOV R20, 0x3a2c32e4 ;  /* 0x3a2c32e400147802 */ /* 0x000fe40000000f00 */
[----:B------:R-:W-:Y:S02]  /*0350*/  FSEL R14, R14, |R13|, !P1 ;  /* 0x4000000d0e0e7208 */ /* 0x000fe40004800000 */
[----:B------:R-:W-:Y:S02]  /*0360*/  FSEL R18, RZ, -24, P1 ;  /* 0xc1c00000ff127808 */ /* 0x000fe40000800000 */
[----:B------:R-:W-:Y:S02]  /*0370*/  IADD3 R15, PT, PT, R14, -0x3f3504f3, RZ ;  /* 0xc0cafb0d0e0f7810 */ /* 0x000fe40007ffe0ff */
[----:B------:R-:W-:-:S02]  /*0380*/  FSETP.NEU.AND P4, PT, R13, RZ, PT ;  /* 0x000000ff0d00720b */ /* 0x000fc40003f8d000 */
[----:B------:R-:W-:-:S04]  /*0390*/  LOP3.LUT R15, R15, 0xff800000, RZ, 0xc0, !PT ;  /* 0xff8000000f0f7812 */ /* 0x000fc800078ec0ff */
[-C--:B------:R-:W-:Y:S02]  /*03a0*/  IADD3 R14, PT, PT, R14, -R15.reuse, RZ ;  /* 0x8000000f0e0e7210 */ /* 0x080fe40007ffe0ff */
[----:B------:R-:W-:-:S03]  /*03b0*/  I2FP.F32.S32 R15, R15 ;  /* 0x0000000f000f7245 */ /* 0x000fc60000201400 */
[C---:B------:R-:W-:Y:S01]  /*03c0*/  FADD R16, R14.reuse, 1 ;  /* 0x3f8000000e107421 */ /* 0x040fe20000000000 */
[----:B------:R-:W-:Y:S01]  /*03d0*/  FADD R21, R14, -1 ;  /* 0xbf8000000e157421 */ /* 0x000fe20000000000 */
[----:B------:R-:W-:-:S03]  /*03e0*/  FFMA R19, R15, 1.1920928955078125e-07, R18 ;  /* 0x340000000f137823 */ /* 0x000fc60000000012 */
[----:B------:R-:W-:Y:S01]  /*03f0*/  FADD R17, R21, R21 ;  /* 0x0000001515117221 */ /* 0x000fe20000000000 */
[----:B------:R-:W0:Y:S03]  /*0400*/  MUFU.RCP R16, R16 ;  /* 0x0000001000107308 */ /* 0x000e260000001000 */
[----:B0-----:R-:W-:-:S04]  /*0410*/  FMUL R14, R16, R17 ;  /* 0x00000011100e7220 */ /* 0x001fc80000400000 */
[----:B------:R-:W-:Y:S01]  /*0420*/  FADD R18, R21, -R14 ;  /* 0x8000000e15127221 */ /* 0x000fe20000000000 */
[C---:B------:R-:W-:Y:S01]  /*0430*/  FMUL R17, R14.reuse, R14 ;  /* 0x0000000e0e117220 */ /* 0x040fe20000400000 */
[----:B------:R-:W-:Y:S02]  /*0440*/  FFMA R15, R14, 1.4426950216293334961, R19 ;  /* 0x3fb8aa3b0e0f7823 */ /* 0x000fe40000000013 */
[----:B------:R-:W-:Y:S01]  /*0450*/  FADD R18, R18, R18 ;  /* 0x0000001212127221 */ /* 0x000fe20000000000 */
[----:B------:R-:W-:Y:S01]  /*0460*/  FFMA R20, R17, R20, 0.0032181653659790754318 ;  /* 0x3b52e7db11147423 */ /* 0x000fe20000000014 */
[----:B------:R-:W-:Y:S02]  /*0470*/  FADD R19, R19, -R15 ;  /* 0x8000000f13137221 */ /* 0x000fe40000000000 */
[----:B------:R-:W-:Y:S01]  /*0480*/  FFMA R21, R21, -R14, R18 ;  /* 0x8000000e15157223 */ /* 0x000fe20000000012 */
[----:B------:R-:W-:Y:S01]  /*0490*/  FFMA R20, R17, R20, 0.018033718690276145935 ;  /* 0x3c93bb7311147423 */ /* 0x000fe20000000014 */
[----:B------:R-:W-:-:S02]  /*04a0*/  FFMA R18, R14, 1.4426950216293334961, R19 ;  /* 0x3fb8aa3b0e127823 */ /* 0x000fc40000000013 */
[----:B------:R-:W-:Y:S01]  /*04b0*/  FMUL R21, R16, R21 ;  /* 0x0000001510157220 */ /* 0x000fe20000400000 */
[----:B------:R-:W-:-:S03]  /*04c0*/  FFMA R20, R17, R20, 0.12022458761930465698 ;  /* 0x3df6384f11147423 */ /* 0x000fc60000000014 */
[----:B------:R-:W-:Y:S01]  /*04d0*/  FFMA R19, R21, 1.4426950216293334961, R18 ;  /* 0x3fb8aa3b15137823 */ /* 0x000fe20000000012 */
[----:B------:R-:W-:-:S03]  /*04e0*/  FMUL R17, R17, R20 ;  /* 0x0000001411117220 */ /* 0x000fc60000400000 */
[----:B------:R-:W-:Y:S01]  /*04f0*/  FFMA R18, R14, 1.9251366722983220825e-08, R19 ;  /* 0x32a55e340e127823 */ /* 0x000fe20000000013 */
[----:B------:R-:W-:-:S04]  /*0500*/  FMUL R16, R17, 3 ;  /* 0x4040000011107820 */ /* 0x000fc80000400000 */
[----:B------:R-:W-:Y:S01]  /*0510*/  FFMA R16, R21, R16, R18 ;  /* 0x0000001015107223 */ /* 0x000fe20000000012 */
[----:B------:R-:W-:-:S03]  /*0520*/  HFMA2 R18, -RZ, RZ, 0.64013671875, -15.109375 ;  /* 0x391fcb8eff127431 */ /* 0x000fc600000001ff */
[----:B------:R-:W-:-:S04]  /*0530*/  FFMA R16, R14, R17, R16 ;  /* 0x000000110e107223 */ /* 0x000fc80000000010 */
[----:B------:R-:W-:-:S04]  /*0540*/  FADD R17, R15, R16 ;  /* 0x000000100f117221 */ /* 0x000fc80000000000 */
[----:B------:R-:W-:Y:S01]  /*0550*/  FMUL R14, R17, 2 ;  /* 0x40000000110e7820 */ /* 0x000fe20000400000 */
[----:B------:R-:W-:-:S03]  /*0560*/  FADD R15, -R15, R17 ;  /* 0x000000110f0f7221 */ /* 0x000fc60000000100 */
[----:B------:R-:W0:Y:S01]  /*0570*/  FRND R19, R14 ;  /* 0x0000000e00137307 */ /* 0x000e220000201000 */
[----:B------:R-:W-:Y:S01]  /*0580*/  FADD R16, R16, -R15 ;  /* 0x8000000f10107221 */ /* 0x000fe20000000000 */
[----:B------:R-:W-:Y:S01]  /*0590*/  FFMA R17, R17, 2, -R14 ;  /* 0x4000000011117823 */ /* 0x000fe2000000080e */
[C---:B------:R-:W-:Y:S02]  /*05a0*/  FSETP.GT.AND P2, PT, |R14|.reuse, 152, PT ;  /* 0x431800000e00780b */ /* 0x040fe40003f44200 */
[----:B------:R-:W-:Y:S01]  /*05b0*/  FSETP.GEU.AND P3, PT, R14, RZ, PT ;  /* 0x000000ff0e00720b */ /* 0x000fe20003f6e000 */
[----:B------:R-:W-:Y:S02]  /*05c0*/  FFMA R16, R16, 2, R17 ;  /* 0x4000000010107823 */ /* 0x000fe40000000011 */
[----:B------:R-:W1:Y:S01]  /*05d0*/  F2I.NTZ R17, R14 ;  /* 0x0000000e00117305 */ /* 0x000e620000203100 */
[----:B0-----:R-:W-:Y:S01]  /*05e0*/  FADD R15, R14, -R19 ;  /* 0x800000130e0f7221 */ /* 0x001fe20000000000 */
[----:B------:R-:W-:-:S03]  /*05f0*/  FSETP.GT.AND P1, PT, R19, RZ, PT ;  /* 0x000000ff1300720b */ /* 0x000fc60003f24000 */
[----:B------:R-:W-:-:S04]  /*0600*/  FADD R15, R15, R16 ;  /* 0x000000100f0f7221 */ /* 0x000fc80000000000 */
[----:B------:R-:W-:-:S04]  /*0610*/  FFMA R16, R15, R18, 0.0013391353422775864601 ;  /* 0x3aaf85ed0f107423 */ /* 0x000fc80000000012 */
[----:B------:R-:W-:-:S04]  /*0620*/  FFMA R16, R15, R16, 0.0096188392490148544312 ;  /* 0x3c1d98560f107423 */ /* 0x000fc80000000010 */
[----:B------:R-:W-:-:S04]  /*0630*/  FFMA R16, R15, R16, 0.055503588169813156128 ;  /* 0x3d6357bb0f107423 */ /* 0x000fc80000000010 */
[----:B------:R-:W-:Y:S01]  /*0640*/  FFMA R18, R15, R16, 0.24022644758224487305 ;  /* 0x3e75fdec0f127423 */ /* 0x000fe20000000010 */
[----:B------:R-:W-:Y:S02]  /*0650*/  SEL R16, RZ, 0x83000000, P1 ;  /* 0x83000000ff107807 */ /* 0x000fe40000800000 */
[----:B------:R-:W-:Y:S01]  /*0660*/  FSETP.NEU.AND P1, PT, |R13|, +INF , PT ;  /* 0x7f8000000d00780b */ /* 0x000fe20003f2d200 */
[----:B------:R-:W-:Y:S01]  /*0670*/  FFMA R18, R15, R18, 0.69314718246459960938 ;  /* 0x3f3172180f127423 */ /* 0x000fe20000000012 */
[----:B-1----:R-:W-:Y:S02]  /*0680*/  LEA R17, R17, -R16, 0x17 ;  /* 0x8000001011117211 */ /* 0x002fe400078eb8ff */
[----:B------:R-:W-:Y:S01]  /*0690*/  IADD3 R16, PT, PT, R16, 0x7f000000, RZ ;  /* 0x7f00000010107810 */ /* 0x000fe20007ffe0ff */
[----:B------:R-:W-:Y:S01]  /*06a0*/  FFMA R19, R15, R18, 1 ;  /* 0x3f8000000f137423 */ /* 0x000fe20000000012 */
[----:B------:R-:W-:-:S03]  /*06b0*/  FSEL R15, RZ, +INF , !P3 ;  /* 0x7f800000ff0f7808 */ /* 0x000fc60005800000 */
[----:B------:R-:W-:-:S04]  /*06c0*/  FMUL R16, R16, R19 ;  /* 0x0000001310107220 */ /* 0x000fc80000400000 */
[----:B------:R-:W-:Y:S01]  /*06d0*/  @!P2 FMUL R15, R17, R16 ;  /* 0x00000010110fa220 */ /* 0x000fe20000400000 */
[----:B------:R-:W-:Y:S06]  /*06e0*/  @P1 BRA P4, `(.L_x_4) ;  /* 0x0000000000101947 */ /* 0x000fec0002000000 */
[----:B------:R-:W-:-:S05]  /*06f0*/  FADD R13, R13, R13 ;  /* 0x0000000d0d0d7221 */ /* 0x000fca0000000000 */
[----:B------:R-:W-:Y:S01]  /*0700*/  LOP3.LUT R15, R13, 0x7fffffff, RZ, 0xc0, !PT ;  /* 0x7fffffff0d0f7812 */ /* 0x000fe200078ec0ff */
[----:B------:R-:W-:Y:S06]  /*0710*/  BRA `(.L_x_4) ;  /* 0x0000000000047947 */ /* 0x000fec0003800000 */
.L_x_5:
[----:B------:R-:W-:-:S07]  /*0720*/  FADD R15, R13, 2 ;  /* 0x400000000d0f7421 */ /* 0x000fce0000000000 */
.L_x_4:
[----:B------:R-:W-:Y:S05]  /*0730*/  BSYNC.RECONVERGENT B0 ;  /* 0x0000000000007941 */ /* 0x000fea0003800200 */
.L_x_3:
[----:B------:R-:W2:Y:S04]  /*0740*/  LDG.E R6, desc[UR8][R6.64+0x4] ;  /* 0x0000040806067981 */ /* 0x000ea8000c1e1900 */
[----:B------:R-:W2:Y:S01]  /*0750*/  LDG.E R13, desc[UR8][R2.64] ;  /* 0x00000008020d7981 */ /* 0x000ea2000c1e1900 */
[----:B------:R-:W-:Y:S01]  /*0760*/  BSSY.RECONVERGENT B0, `(.L_x_6) ;  /* 0x0000049000007945 */ /* 0x000fe20003800200 */
[----:B------:R-:W-:Y:S01]  /*0770*/  FADD R0, R15, R0 ;  /* 0x000000000f007221 */ /* 0x000fe20000000000 */
[----:B------:R-:W-:Y:S01]  /*0780*/  MOV R15, 0x3f800000 ;  /* 0x3f800000000f7802 */ /* 0x000fe20000000f00 */
[----:B--2---:R-:W-:-:S05]  /*0790*/  FADD R13, R13, -R6 ;  /* 0x800000060d0d7221 */ /* 0x004fca0000000000 */
[----:B------:R-:W-:-:S13]  /*07a0*/  FSETP.NEU.AND P1, PT, R13, 1, PT ;  /* 0x3f8000000d00780b */ /* 0x000fda0003f2d000 */
[----:B------:R-:W-:Y:S05]  /*07b0*/  @!P1 BRA `(.L_x_7) ;  /* 0x00000004000c9947 */ /* 0x000fea0003800000 */
[----:B------:R-:W-:-:S13]  /*07c0*/  FSETP.NAN.AND P1, PT, |R13|, |R13|, PT ;  /* 0x4000000d0d00720b */ /* 0x000fda0003f28200 */
[----:B------:R-:W-:Y:S05]  /*07d0*/  @P1 BRA `(.L_x_8) ;  /* 0x0000000400001947 */ /* 0x000fea0003800000 */
[C---:B------:R-:W-:Y:S01]  /*07e0*/  FMUL R6, |R13|.reuse, 16777216 ;  /* 0x4b8000000d067820 */ /* 0x040fe20000400200 */
[C---:B------:R-:W-:Y:S01]  /*07f0*/  FSETP.GEU.AND P1, PT, |R13|.reuse, 1.175494350822287508e-38, PT ;  /* 0x008000000d00780b */ /* 0x040fe20003f2e200 */
[----:B------:R-:W-:Y:S01]  /*0800*/  HFMA2 R19, -RZ, RZ, 0.771484375, 0.21533203125 ;  /* 0x3a2c32e4ff137431 */ /* 0x000fe200000001ff */
[----:B------:R-:W-:Y:S02]  /*0810*/  FSETP.NEU.AND P4, PT, R13, RZ, PT ;  /* 0x000000ff0d00720b */ /* 0x000fe40003f8d000 */
[----:B------:R-:W-:Y:S02]  /*0820*/  FSEL R6, R6, |R13|, !P1 ;  /* 0x4000000d06067208 */ /* 0x000fe40004800000 */
[----:B------:R-:W-:Y:S02]  /*0830*/  FSEL R16, RZ, -24, P1 ;  /* 0xc1c00000ff107808 */ /* 0x000fe40000800000 */
[----:B------:R-:W-:-:S04]  /*0840*/  IADD3 R7, PT, PT, R6, -0x3f3504f3, RZ ;  /* 0xc0cafb0d06077810 */ /* 0x000fc80007ffe0ff */
[----:B------:R-:W-:-:S04]  /*0850*/  LOP3.LUT R7, R7, 0xff800000, RZ, 0xc0, !PT ;  /* 0xff80000007077812 */ /* 0x000fc800078ec0ff */
[-C--:B------:R-:W-:Y:S02]  /*0860*/  IADD3 R6, PT, PT, R6, -R7.reuse, RZ ;  /* 0x8000000706067210 */ /* 0x080fe40007ffe0ff */
[----:B------:R-:W-:-:S03]  /*0870*/  I2FP.F32.S32 R7, R7 ;  /* 0x0000000700077245 */ /* 0x000fc60000201400 */
[C---:B------:R-:W-:Y:S01]  /*0880*/  FADD R14, R6.reuse, 1 ;  /* 0x3f800000060e7421 */ /* 0x040fe20000000000 */
[----:B------:R-:W-:-:S04]  /*0890*/  FADD R17, R6, -1 ;  /* 0xbf80000006117421 */ /* 0x000fc80000000000 */
[----:B------:R-:W-:Y:S01]  /*08a0*/  FADD R15, R17, R17 ;  /* 0x00000011110f7221 */ /* 0x000fe20000000000 */
[----:B------:R-:W0:Y:S03]  /*08b0*/  MUFU.RCP R14, R14 ;  /* 0x0000000e000e7308 */ /* 0x000e260000001000 */
[----:B0-----:R-:W-:Y:S01]  /*08c0*/  FMUL R6, R14, R15 ;  /* 0x0000000f0e067220 */ /* 0x001fe20000400000 */
[----:B------:R-:W-:-:S03]  /*08d0*/  FFMA R15, R7, 1.1920928955078125e-07, R16 ;  /* 0x34000000070f7823 */ /* 0x000fc60000000010 */
[----:B------:R-:W-:Y:S01]  /*08e0*/  FADD R18, R17, -R6 ;  /* 0x8000000611127221 */ /* 0x000fe20000000000 */
[CC--:B------:R-:W-:Y:S01]  /*08f0*/  FMUL R16, R6.reuse, R6.reuse ;  /* 0x0000000606107220 */ /* 0x0c0fe20000400000 */
[----:B------:R-:W-:Y:S02]  /*0900*/  FFMA R7, R6, 1.4426950216293334961, R15 ;  /* 0x3fb8aa3b06077823 */ /* 0x000fe4000000000f */
[----:B------:R-:W-:Y:S01]  /*0910*/  FADD R18, R18, R18 ;  /* 0x0000001212127221 */ /* 0x000fe20000000000 */
[C---:B------:R-:W-:Y:S01]  /*0920*/  FFMA R19, R16.reuse, R19, 0.0032181653659790754318 ;  /* 0x3b52e7db10137423 */ /* 0x040fe20000000013 */
        /* <DEDUP_REMOVED lines=11> */
[----:B------:R-:W-:-:S03]  /*09e0*/  MOV R16, 0x391fcb8e ;  /* 0x391fcb8e00107802 */ /* 0x000fc60000000f00 */
        /* <DEDUP_REMOVED lines=31> */
.L_x_8:
[----:B------:R-:W-:-:S07]  /*0be0*/  FADD R15, R13, 2 ;  /* 0x400000000d0f7421 */ /* 0x000fce0000000000 */
.L_x_7:
[----:B------:R-:W-:Y:S05]  /*0bf0*/  BSYNC.RECONVERGENT B0 ;  /* 0x0000000000007941 */ /* 0x000fea0003800200 */
.L_x_6:
[----:B------:R-:W-:Y:S01]  /*0c00*/  IADD3 R2, P1, PT, R2, 0x8, RZ ;  /* 0x0000000802027810 */ /* 0x000fe20007f3e0ff */
[----:B------:R-:W-:Y:S01]  /*0c10*/  FADD R0, R0, R15 ;  /* 0x0000000f00007221 */ /* 0x000fe20000000000 */
[----:B------:R-:W-:Y:S02]  /*0c20*/  IADD3 R11, PT, PT, R11, 0x2, RZ ;  /* 0x000000020b0b7810 */ /* 0x000fe40007ffe0ff */
[----:B------:R-:W-:Y:S01]  /*0c30*/  IADD3.X R3, PT, PT, RZ, R3, RZ, P1, !PT ;  /* 0x00000003ff037210 */ /* 0x000fe20000ffe4ff */
[----:B------:R-:W-:Y:S08]  /*0c40*/  @P0 BRA `(.L_x_9) ;  /* 0xfffffff400840947 */ /* 0x000ff0000383ffff */
[----:B------:R-:W-:-:S07]  /*0c50*/  MOV R3, UR4 ;  /* 0x0000000400037c02 */ /* 0x000fce0008000f00 */
.L_x_2:
[----:B------:R-:W0:Y:S02]  /*0c60*/  LDCU UR7, c[0x0][0x398] ;  /* 0x00007300ff0777ac */ /* 0x000e240008000800 */
[----:B0-----:R-:W-:-:S09]  /*0c70*/  ULOP3.LUT UP0, URZ, UR7, 0x1, URZ, 0xc0, !UPT ;  /* 0x0000000107ff7892 */ /* 0x001fd2000f80c0ff */
[----:B------:R-:W-:Y:S05]  /*0c80*/  BRA.U !UP0, `(.L_x_10) ;  /* 0x0000000508447547 */ /* 0x000fea000b800000 */
[----:B------:R-:W0:Y:S01]  /*0c90*/  LDC.64 R6, c[0x0][0x388] ;  /* 0x0000e200ff067b82 */ /* 0x000e220000000a00 */
[----:B------:R-:W-:-:S07]  /*0ca0*/  IADD3 R11, PT, PT, R10, R3, RZ ;  /* 0x000000030a0b7210 */ /* 0x000fce0007ffe0ff */
[----:B------:R-:W1:Y:S01]  /*0cb0*/  LDC.64 R4, c[0x0][0x380] ;  /* 0x0000e000ff047b82 */ /* 0x000e620000000a00 */
[----:B0-----:R-:W-:-:S06]  /*0cc0*/  IMAD.WIDE R6, R11, 0x4, R6 ;  /* 0x000000040b067825 */ /* 0x001fcc00078e0206 */
[----:B------:R-:W2:Y:S01]  /*0cd0*/  LDG.E R7, desc[UR8][R6.64] ;  /* 0x0000000806077981 */ /* 0x000ea2000c1e1900 */
[----:B-1----:R-:W-:-:S05]  /*0ce0*/  IMAD.WIDE.U32 R4, R3, 0x4, R4 ;  /* 0x0000000403047825 */ /* 0x002fca00078e0004 */
[----:B------:R-:W2:Y:S01]  /*0cf0*/  LDG.E R2, desc[UR8][R4.64] ;  /* 0x0000000804027981 */ /* 0x000ea2000c1e1900 */
[----:B------:R-:W-:Y:S01]  /*0d00*/  BSSY.RECONVERGENT B0, `(.L_x_11) ;  /* 0x0000048000007945 */ /* 0x000fe20003800200 */
[----:B------:R-:W-:Y:S02]  /*0d10*/  HFMA2 R3, -RZ, RZ, 1.875, 0 ;  /* 0x3f800000ff037431 */ /* 0x000fe400000001ff */
        /* <DEDUP_REMOVED lines=9> */
[----:B------:R-:W-:Y:S02]  /*0db0*/  FSETP.NEU.AND P3, PT, R2, RZ, PT ;  /* 0x000000ff0200720b */ /* 0x000fe40003f6d000 */
[----:B------:R-:W-:-:S04]  /*0dc0*/  IADD3 R4, PT, PT, R3, -0x3f3504f3, RZ ;  /* 0xc0cafb0d03047810 */ /* 0x000fc80007ffe0ff */
[----:B------:R-:W-:-:S04]  /*0dd0*/  LOP3.LUT R4, R4, 0xff800000, RZ, 0xc0, !PT ;  /* 0xff80000004047812 */ /* 0x000fc800078ec0ff */
[-C--:B------:R-:W-:Y:S02]  /*0de0*/  IADD3 R3, PT, PT, R3, -R4.reuse, RZ ;  /* 0x8000000403037210 */ /* 0x080fe40007ffe0ff */
[----:B------:R-:W-:-:S03]  /*0df0*/  I2FP.F32.S32 R4, R4 ;  /* 0x0000000400047245 */ /* 0x000fc60000201400 */
[C---:B------:R-:W-:Y:S01]  /*0e00*/  FADD R6, R3.reuse, 1 ;  /* 0x3f80000003067421 */ /* 0x040fe20000000000 */
[----:B------:R-:W-:Y:S01]  /*0e10*/  FADD R5, R3, -1 ;  /* 0xbf80000003057421 */ /* 0x000fe20000000000 */
[----:B------:R-:W-:-:S03]  /*0e20*/  FSEL R3, RZ, -24, P0 ;  /* 0xc1c00000ff037808 */ /* 0x000fc60000000000 */
[----:B------:R-:W-:Y:S01]  /*0e30*/  FADD R7, R5, R5 ;  /* 0x0000000505077221 */ /* 0x000fe20000000000 */
[----:B------:R-:W0:Y:S01]  /*0e40*/  MUFU.RCP R6, R6 ;  /* 0x0000000600067308 */ /* 0x000e220000001000 */
[----:B------:R-:W-:Y:S02]  /*0e50*/  FFMA R3, R4, 1.1920928955078125e-07, R3 ;  /* 0x3400000004037823 */ /* 0x000fe40000000003 */
[----:B0-----:R-:W-:-:S04]  /*0e60*/  FMUL R10, R6, R7 ;  /* 0x00000007060a7220 */ /* 0x001fc80000400000 */
        /* <DEDUP_REMOVED lines=15> */
[----:B------:R-:W-:-:S04]  /*0f60*/  FFMA R4, R5, R4, R6 ;  /* 0x0000000405047223 */ /* 0x000fc80000000006 */
[----:B------:R-:W-:Y:S01]  /*0f70*/  FFMA R7, R10, R7, R4 ;  /* 0x000000070a077223 */ /* 0x000fe20000000004 */
[----:B------:R-:W-:-:S03]  /*0f80*/  HFMA2 R10, -RZ, RZ, 0.64013671875, -15.109375 ;  /* 0x391fcb8eff0a7431 */ /* 0x000fc600000001ff */
        /* <DEDUP_REMOVED lines=12> */
[----:B------:R-:W-:Y:S01]  /*1050*/  FADD R3, R3, R14 ;  /* 0x0000000e03037221 */ /* 0x000fe20000000000 */
[----:B------:R-:W-:Y:S02]  /*1060*/  SEL R5, RZ, 0x83000000, P0 ;  /* 0x83000000ff057807 */ /* 0x000fe40000000000 */
[----:B------:R-:W-:Y:S01]  /*1070*/  FSETP.NEU.AND P0, PT, |R2|, +INF , PT ;  /* 0x7f8000000200780b */ /* 0x000fe20003f0d200 */
[----:B------:R-:W-:Y:S01]  /*1080*/  FFMA R10, R3, R10, 0.0013391353422775864601 ;  /* 0x3aaf85ed030a7423 */ /* 0x000fe2000000000a */
[----:B-1----:R-:W-:Y:S02]  /*1090*/  LEA R6, R6, -R5, 0x17 ;  /* 0x8000000506067211 */ /* 0x002fe400078eb8ff */
[----:B------:R-:W-:Y:S01]  /*10a0*/  IADD3 R5, PT, PT, R5, 0x7f000000, RZ ;  /* 0x7f00000005057810 */ /* 0x000fe20007ffe0ff */
[----:B------:R-:W-:-:S04]  /*10b0*/  FFMA R10, R3, R10, 0.0096188392490148544312 ;  /* 0x3c1d9856030a7423 */ /* 0x000fc8000000000a */
[----:B------:R-:W-:-:S04]  /*10c0*/  FFMA R10, R3, R10, 0.055503588169813156128 ;  /* 0x3d6357bb030a7423 */ /* 0x000fc8000000000a */
[----:B------:R-:W-:-:S04]  /*10d0*/  FFMA R10, R3, R10, 0.24022644758224487305 ;  /* 0x3e75fdec030a7423 */ /* 0x000fc8000000000a */
[----:B------:R-:W-:-:S04]  /*10e0*/  FFMA R10, R3, R10, 0.69314718246459960938 ;  /* 0x3f317218030a7423 */ /* 0x000fc8000000000a */
        /* <DEDUP_REMOVED lines=8> */
.L_x_13:
[----:B------:R-:W-:-:S07]  /*1170*/  FADD R3, R2, 2 ;  /* 0x4000000002037421 */ /* 0x000fce0000000000 */
.L_x_12:
[----:B------:R-:W-:Y:S05]  /*1180*/  BSYNC.RECONVERGENT B0 ;  /* 0x0000000000007941 */ /* 0x000fea0003800200 */
.L_x_11:
[----:B------:R-:W-:-:S07]  /*1190*/  FADD R0, R0, R3 ;  /* 0x0000000300007221 */ /* 0x000fce0000000000 */
.L_x_10:
[----:B------:R-:W-:Y:S01]  /*11a0*/  IADD3 R2, PT, PT, R0, -0xd000000, RZ ;  /* 0xf300000000027810 */ /* 0x000fe20007ffe0ff */
[----:B------:R0:W1:Y:S01]  /*11b0*/  MUFU.RSQ R3, R0 ;  /* 0x0000000000037308 */ /* 0x0000620000001400 */
[----:B------:R-:W-:Y:S02]  /*11c0*/  BSSY.RECONVERGENT B0, `(.L_x_14) ;  /* 0x000000a000007945 */ /* 0x000fe40003800200 */
[----:B------:R-:W-:-:S13]  /*11d0*/  ISETP.GT.U32.AND P0, PT, R2, 0x727fffff, PT ;  /* 0x727fffff0200780c */ /* 0x000fda0003f04070 */
[----:B0-----:R-:W-:Y:S05]  /*11e0*/  @!P0 BRA `(.L_x_15) ;  /* 0x00000000000c8947 */ /* 0x001fea0003800000 */
[----:B------:R-:W-:-:S07]  /*11f0*/  MOV R7, 0x1210 ;  /* 0x0000121000077802 */ /* 0x000fce0000000f00 */
[----:B-1----:R-:W-:Y:S05]  /*1200*/  CALL.REL.NOINC `($__internal_0_$__cuda_sm20_sqrt_rn_f32_slowpath) ;  /* 0x0000000000387944 */ /* 0x002fea0003c00000 */
[----:B------:R-:W-:Y:S05]  /*1210*/  BRA `(.L_x_16) ;  /* 0x0000000000107947 */ /* 0x000fea0003800000 */
.L_x_15:
[C---:B-1----:R-:W-:Y:S01]  /*1220*/  FMUL.FTZ R5, R3.reuse, R0 ;  /* 0x0000000003057220 */ /* 0x042fe20000410000 */
[----:B------:R-:W-:-:S03]  /*1230*/  FMUL.FTZ R2, R3, 0.5 ;  /* 0x3f00000003027820 */ /* 0x000fc60000410000 */
[----:B------:R-:W-:-:S04]  /*1240*/  FFMA R0, -R5, R5, R0 ;  /* 0x0000000505007223 */ /* 0x000fc80000000100 */
[----:B------:R-:W-:-:S07]  /*1250*/  FFMA R5, R0, R2, R5 ;  /* 0x0000000200057223 */ /* 0x000fce0000000005 */
.L_x_16:
[----:B------:R-:W-:Y:S05]  /*1260*/  BSYNC.RECONVERGENT B0 ;  /* 0x0000000000007941 */ /* 0x000fea0003800200 */
.L_x_14:
[----:B------:R-:W0:Y:S01]  /*1270*/  LDC.64 R2, c[0x0][0x390] ;  /* 0x0000e400ff027b82 */ /* 0x000e220000000a00 */
[----:B------:R-:W1:Y:S01]  /*1280*/  LDCU UR7, c[0x0][0x39c] ;  /* 0x00007380ff0777ac */ /* 0x000e620008000800 */
[----:B0-----:R-:W-:Y:S01]  /*1290*/  IMAD.WIDE R2, R9, 0x4, R2 ;  /* 0x0000000409027825 */ /* 0x001fe200078e0202 */
[----:B------:R-:W-:-:S04]  /*12a0*/  IADD3 R9, PT, PT, R8, R9, RZ ;  /* 0x0000000908097210 */ /* 0x000fc80007ffe0ff */
[----:B------:R0:W-:Y:S01]  /*12b0*/  STG.E desc[UR8][R2.64], R5 ;  /* 0x0000000502007986 */ /* 0x0001e2000c101908 */
[----:B-1----:R-:W-:-:S13]  /*12c0*/  ISETP.GE.AND P0, PT, R9, UR7, PT ;  /* 0x0000000709007c0c */ /* 0x002fda000bf06270 */
[----:B0-----:R-:W-:Y:S05]  /*12d0*/  @!P0 BRA `(.L_x_17) ;  /* 0xffffffec00b08947 */ /* 0x001fea000383ffff */
[----:B------:R-:W-:Y:S05]  /*12e0*/  EXIT ;  /* 0x000000000000794d */ /* 0x000fea0003800000 */
        .weak           $__internal_0_$__cuda_sm20_sqrt_rn_f32_slowpath
        .type           $__internal_0_$__cuda_sm20_sqrt_rn_f32_slowpath,@function
        .size           $__internal_0_$__cuda_sm20_sqrt_rn_f32_slowpath,(.L_x_20 - $__internal_0_$__cuda_sm20_sqrt_rn_f32_slowpath)
$__internal_0_$__cuda_sm20_sqrt_rn_f32_slowpath:
[----:B------:R-:W-:-:S13]  /*12f0*/  LOP3.LUT P0, RZ, R0, 0x7fffffff, RZ, 0xc0, !PT ;  /* 0x7fffffff00ff7812 */ /* 0x000fda000780c0ff */
[----:B------:R-:W-:Y:S01]  /*1300*/  @!P0 MOV R2, R0 ;  /* 0x0000000000028202 */ /* 0x000fe20000000f00 */
[----:B------:R-:W-:Y:S06]  /*1310*/  @!P0 BRA `(.L_x_18) ;  /* 0x0000000000408947 */ /* 0x000fec0003800000 */
[----:B------:R-:W-:-:S13]  /*1320*/  FSETP.GEU.FTZ.AND P0, PT, R0, RZ, PT ;  /* 0x000000ff0000720b */ /* 0x000fda0003f1e000 */
[----:B------:R-:W-:Y:S01]  /*1330*/  @!P0 MOV R2, 0x7fffffff ;  /* 0x7fffffff00028802 */ /* 0x000fe20000000f00 */
[----:B------:R-:W-:Y:S06]  /*1340*/  @!P0 BRA `(.L_x_18) ;  /* 0x0000000000348947 */ /* 0x000fec0003800000 */
[----:B------:R-:W-:-:S13]  /*1350*/  FSETP.GTU.FTZ.AND P0, PT, |R0|, +INF , PT ;  /* 0x7f8000000000780b */ /* 0x000fda0003f1c200 */
[----:B------:R-:W-:Y:S01]  /*1360*/  @P0 FADD.FTZ R2, R0, 1 ;  /* 0x3f80000000020421 */ /* 0x000fe20000010000 */
[----:B------:R-:W-:Y:S06]  /*1370*/  @P0 BRA `(.L_x_18) ;  /* 0x0000000000280947 */ /* 0x000fec0003800000 */
[----:B------:R-:W-:-:S13]  /*1380*/  FSETP.NEU.FTZ.AND P0, PT, |R0|, +INF , PT ;  /* 0x7f8000000000780b */ /* 0x000fda0003f1d200 */
[----:B------:R-:W-:-:S04]  /*1390*/  @P0 FFMA R3, R0, 1.84467440737095516160e+19, RZ ;  /* 0x5f80000000030823 */ /* 0x000fc800000000ff */
[----:B------:R-:W0:Y:S02]  /*13a0*/  @P0 MUFU.RSQ R2, R3 ;  /* 0x0000000300020308 */ /* 0x000e240000001400 */
[----:B0-----:R-:W-:Y:S01]  /*13b0*/  @P0 FMUL.FTZ R4, R3, R2 ;  /* 0x0000000203040220 */ /* 0x001fe20000410000 */
[----:B------:R-:W-:Y:S01]  /*13c0*/  @P0 FMUL.FTZ R6, R2, 0.5 ;  /* 0x3f00000002060820 */ /* 0x000fe20000410000 */
[----:B------:R-:W-:Y:S02]  /*13d0*/  @!P0 MOV R2, R0 ;  /* 0x0000000000028202 */ /* 0x000fe40000000f00 */
[----:B------:R-:W-:-:S04]  /*13e0*/  @P0 FADD.FTZ R5, -R4, -RZ ;  /* 0x800000ff04050221 */ /* 0x000fc80000010100 */
[----:B------:R-:W-:-:S04]  /*13f0*/  @P0 FFMA R5, R4, R5, R3 ;  /* 0x0000000504050223 */ /* 0x000fc80000000003 */
[----:B------:R-:W-:-:S04]  /*1400*/  @P0 FFMA R5, R5, R6, R4 ;  /* 0x0000000605050223 */ /* 0x000fc80000000004 */
[----:B------:R-:W-:-:S07]  /*1410*/  @P0 FMUL.FTZ R2, R5, 2.3283064365386962891e-10 ;  /* 0x2f80000005020820 */ /* 0x000fce0000410000 */
.L_x_18:
[----:B------:R-:W-:Y:S01]  /*1420*/  HFMA2 R3, -RZ, RZ, 0, 0 ;  /* 0x00000000ff037431 */ /* 0x000fe200000001ff */
[----:B------:R-:W-:Y:S02]  /*1430*/  MOV R5, R2 ;  /* 0x0000000200057202 */ /* 0x000fe40000000f00 */
[----:B------:R-:W-:-:S04]  /*1440*/  MOV R2, R7 ;  /* 0x0000000700027202 */ /* 0x000fc80000000f00 */
[----:B------:R-:W-:Y:S05]  /*1450*/  RET.REL.NODEC R2 `(_Z18calculateDistancesPfS_S_ii) ;  /* 0xffffffe802e87950 */ /* 0x000fea0003c3ffff */
.L_x_19:
[----:B------:R-:W-:-:S00]  /*1460*/  BRA `(.L_x_19) ;  /* 0xfffffffc00fc7947 */ /* 0x000fc0000383ffff */
[----:B------:R-:W-:-:S00]  /*1470*/  NOP ;  /* 0x0000000000007918 */ /* 0x000fc00000000000 */
        /* <DEDUP_REMOVED lines=8> */
.L_x_20:


//--------------------- .nv.shared.reserved.0     --------------------------
	.section	.nv.shared.reserved.0,"aw",@nobits
	.weak		__nv_reservedSMEM_offset_0_alias
	.size		__nv_reservedSMEM_offset_0_alias, 0, 64
	.other		__nv_reservedSMEM_offset_0_alias,@"STO_CUDA_RESERVED_SHARED STV_DEFAULT"
__nv_reservedSMEM_offset_0_alias:
	.zero		0
	.zero		64


//--------------------- .nv.constant0._Z18calculateDistancesPfS_S_ii --------------------------
	.section	.nv.constant0._Z18calculateDistancesPfS_S_ii,"a",@progbits
	.sectionflags	@""
	.align	4
.nv.constant0._Z18calculateDistancesPfS_S_ii:
	.zero		928


//--------------------- SYMBOLS --------------------------

	.type		.nv.reservedSmem.offset0,@object
	.size		.nv.reservedSmem.offset0,0x4
